//
// Generated by NVIDIA NVVM Compiler
//
// Compiler Build ID: CL-36424714
// Cuda compilation tools, release 13.0, V13.0.88
// Based on NVVM 20.0.0
//

.version 9.0
.target sm_100
.address_size 64

	// .globl	_ZN3cub18CUB_300001_SM_10006detail11EmptyKernelIvEEvv
.global .align 4 .b8 precalc_xorwow_matrix[102400];
.global .align 4 .b8 precalc_xorwow_offset_matrix[102400];
.global .align 4 .b8 mrg32k3aM1[2304];
.global .align 4 .b8 mrg32k3aM2[2304];
.global .align 4 .b8 mrg32k3aM1SubSeq[2016];
.global .align 4 .b8 mrg32k3aM2SubSeq[2016];
.global .align 4 .b8 mrg32k3aM1Seq[2304];
.global .align 4 .b8 mrg32k3aM2Seq[2304];
.const .align 8 .b8 __cr_lgamma_table[72];
.global .align 1 .b8 _ZN40_INTERNAL_3b3479c7_4_k_cu_0aea82e4_568414cuda3std3__45__cpo5beginE[1];
.global .align 1 .b8 _ZN40_INTERNAL_3b3479c7_4_k_cu_0aea82e4_568414cuda3std3__45__cpo3endE[1];
.global .align 1 .b8 _ZN40_INTERNAL_3b3479c7_4_k_cu_0aea82e4_568414cuda3std3__45__cpo6cbeginE[1];
.global .align 1 .b8 _ZN40_INTERNAL_3b3479c7_4_k_cu_0aea82e4_568414cuda3std3__45__cpo4cendE[1];
.global .align 1 .b8 _ZN40_INTERNAL_3b3479c7_4_k_cu_0aea82e4_568414cuda3std3__45__cpo6rbeginE[1];
.global .align 1 .b8 _ZN40_INTERNAL_3b3479c7_4_k_cu_0aea82e4_568414cuda3std3__45__cpo4rendE[1];
.global .align 1 .b8 _ZN40_INTERNAL_3b3479c7_4_k_cu_0aea82e4_568414cuda3std3__45__cpo7crbeginE[1];
.global .align 1 .b8 _ZN40_INTERNAL_3b3479c7_4_k_cu_0aea82e4_568414cuda3std3__45__cpo5crendE[1];
.global .align 1 .b8 _ZN40_INTERNAL_3b3479c7_4_k_cu_0aea82e4_568414cuda3std3__442_GLOBAL__N__3b3479c7_4_k_cu_0aea82e4_568416ignoreE[1];
.global .align 1 .b8 _ZN40_INTERNAL_3b3479c7_4_k_cu_0aea82e4_568414cuda3std3__419piecewise_constructE[1];
.global .align 1 .b8 _ZN40_INTERNAL_3b3479c7_4_k_cu_0aea82e4_568414cuda3std3__48in_placeE[1];
.global .align 1 .b8 _ZN40_INTERNAL_3b3479c7_4_k_cu_0aea82e4_568414cuda3std3__420unreachable_sentinelE[1];
.global .align 1 .b8 _ZN40_INTERNAL_3b3479c7_4_k_cu_0aea82e4_568414cuda3std3__47nulloptE[1];
.global .align 1 .b8 _ZN40_INTERNAL_3b3479c7_4_k_cu_0aea82e4_568414cuda3std3__48unexpectE[1];
.global .align 1 .b8 _ZN40_INTERNAL_3b3479c7_4_k_cu_0aea82e4_568414cuda3std6ranges3__45__cpo4swapE[1];
.global .align 1 .b8 _ZN40_INTERNAL_3b3479c7_4_k_cu_0aea82e4_568414cuda3std6ranges3__45__cpo9iter_moveE[1];
.global .align 1 .b8 _ZN40_INTERNAL_3b3479c7_4_k_cu_0aea82e4_568414cuda3std6ranges3__45__cpo5beginE[1];
.global .align 1 .b8 _ZN40_INTERNAL_3b3479c7_4_k_cu_0aea82e4_568414cuda3std6ranges3__45__cpo3endE[1];
.global .align 1 .b8 _ZN40_INTERNAL_3b3479c7_4_k_cu_0aea82e4_568414cuda3std6ranges3__45__cpo6cbeginE[1];
.global .align 1 .b8 _ZN40_INTERNAL_3b3479c7_4_k_cu_0aea82e4_568414cuda3std6ranges3__45__cpo4cendE[1];
.global .align 1 .b8 _ZN40_INTERNAL_3b3479c7_4_k_cu_0aea82e4_568414cuda3std6ranges3__45__cpo7advanceE[1];
.global .align 1 .b8 _ZN40_INTERNAL_3b3479c7_4_k_cu_0aea82e4_568414cuda3std6ranges3__45__cpo9iter_swapE[1];
.global .align 1 .b8 _ZN40_INTERNAL_3b3479c7_4_k_cu_0aea82e4_568414cuda3std6ranges3__45__cpo4nextE[1];
.global .align 1 .b8 _ZN40_INTERNAL_3b3479c7_4_k_cu_0aea82e4_568414cuda3std6ranges3__45__cpo4prevE[1];
.global .align 1 .b8 _ZN40_INTERNAL_3b3479c7_4_k_cu_0aea82e4_568414cuda3std6ranges3__45__cpo4dataE[1];
.global .align 1 .b8 _ZN40_INTERNAL_3b3479c7_4_k_cu_0aea82e4_568414cuda3std6ranges3__45__cpo5cdataE[1];
.global .align 1 .b8 _ZN40_INTERNAL_3b3479c7_4_k_cu_0aea82e4_568414cuda3std6ranges3__45__cpo4sizeE[1];
.global .align 1 .b8 _ZN40_INTERNAL_3b3479c7_4_k_cu_0aea82e4_568414cuda3std6ranges3__45__cpo5ssizeE[1];
.global .align 1 .b8 _ZN40_INTERNAL_3b3479c7_4_k_cu_0aea82e4_568414cuda3std6ranges3__45__cpo8distanceE[1];
.global .align 1 .b8 _ZN40_INTERNAL_3b3479c7_4_k_cu_0aea82e4_568416thrust24THRUST_300001_SM_1000_NS8cuda_cub3parE[1];
.global .align 1 .b8 _ZN40_INTERNAL_3b3479c7_4_k_cu_0aea82e4_568416thrust24THRUST_300001_SM_1000_NS8cuda_cub10par_nosyncE[1];
.global .align 1 .b8 _ZN40_INTERNAL_3b3479c7_4_k_cu_0aea82e4_568416thrust24THRUST_300001_SM_1000_NS6system6detail10sequential3seqE[1];
.global .align 1 .b8 _ZN40_INTERNAL_3b3479c7_4_k_cu_0aea82e4_568416thrust24THRUST_300001_SM_1000_NS12placeholders2_1E[1];
.global .align 1 .b8 _ZN40_INTERNAL_3b3479c7_4_k_cu_0aea82e4_568416thrust24THRUST_300001_SM_1000_NS12placeholders2_2E[1];
.global .align 1 .b8 _ZN40_INTERNAL_3b3479c7_4_k_cu_0aea82e4_568416thrust24THRUST_300001_SM_1000_NS12placeholders2_3E[1];
.global .align 1 .b8 _ZN40_INTERNAL_3b3479c7_4_k_cu_0aea82e4_568416thrust24THRUST_300001_SM_1000_NS12placeholders2_4E[1];
.global .align 1 .b8 _ZN40_INTERNAL_3b3479c7_4_k_cu_0aea82e4_568416thrust24THRUST_300001_SM_1000_NS12placeholders2_5E[1];
.global .align 1 .b8 _ZN40_INTERNAL_3b3479c7_4_k_cu_0aea82e4_568416thrust24THRUST_300001_SM_1000_NS12placeholders2_6E[1];
.global .align 1 .b8 _ZN40_INTERNAL_3b3479c7_4_k_cu_0aea82e4_568416thrust24THRUST_300001_SM_1000_NS12placeholders2_7E[1];
.global .align 1 .b8 _ZN40_INTERNAL_3b3479c7_4_k_cu_0aea82e4_568416thrust24THRUST_300001_SM_1000_NS12placeholders2_8E[1];
.global .align 1 .b8 _ZN40_INTERNAL_3b3479c7_4_k_cu_0aea82e4_568416thrust24THRUST_300001_SM_1000_NS12placeholders2_9E[1];
.global .align 1 .b8 _ZN40_INTERNAL_3b3479c7_4_k_cu_0aea82e4_568416thrust24THRUST_300001_SM_1000_NS12placeholders3_10E[1];
.global .align 1 .b8 _ZN40_INTERNAL_3b3479c7_4_k_cu_0aea82e4_568416thrust24THRUST_300001_SM_1000_NS3seqE[1];

.visible .entry _ZN3cub18CUB_300001_SM_10006detail11EmptyKernelIvEEvv()
{


	ret;

}


// ===== COMPILED SASS (sm_100) =====

	.target	sm_100

	.elftype	@"ET_EXEC"


//--------------------- .note.nv.tkinfo           --------------------------
	.section	.note.nv.tkinfo,"",@"SHT_NOTE"
	.sectionflags	@"SHF_NOTE_NV_TKINFO"
	.tkinfo
        /*0018*/ 	.word	0x00000002
        /*0030*/ 	.string	""
        /*0030*/ 	.string	"ptxas"
        /*0030*/ 	.string	"Cuda compilation tools, release 13.0, V13.0.88"
        /*0030*/ 	.string	"Build cuda_13.0.r13.0/compiler.36424714_0"
        /*0030*/ 	.string	"-arch sm_100 -m 64 "



//--------------------- .note.nv.cuinfo           --------------------------
	.section	.note.nv.cuinfo,"",@"SHT_NOTE"
	.sectionflags	@"SHF_NOTE_NV_CUINFO"
        /*0018*/ 	.short	0x0002
        /*001a*/ 	.short	0x0064
        /*001c*/ 	.short	0x0082
	.zero		2


//--------------------- .nv.info                  --------------------------
	.section	.nv.info,"",@"SHT_CUDA_INFO"
	.align	4


	//----- nvinfo : EIATTR_REGCOUNT
	.align		4
        /*0000*/ 	.byte	0x04, 0x2f
        /*0002*/ 	.short	(.L_53 - .L_52)
	.align		4
.L_52:
        /*0004*/ 	.word	index@(_ZN3cub18CUB_300001_SM_10006detail11EmptyKernelIvEEvv)
        /*0008*/ 	.word	0x00000004


	//----- nvinfo : EIATTR_FRAME_SIZE
	.align		4
.L_53:
        /*000c*/ 	.byte	0x04, 0x11
        /*000e*/ 	.short	(.L_55 - .L_54)
	.align		4
.L_54:
        /*0010*/ 	.word	index@(_ZN3cub18CUB_300001_SM_10006detail11EmptyKernelIvEEvv)
        /*0014*/ 	.word	0x00000000


	//----- nvinfo : EIATTR_MIN_STACK_SIZE
	.align		4
.L_55:
        /*0018*/ 	.byte	0x04, 0x12
        /*001a*/ 	.short	(.L_57 - .L_56)
	.align		4
.L_56:
        /*001c*/ 	.word	index@(_ZN3cub18CUB_300001_SM_10006detail11EmptyKernelIvEEvv)
        /*0020*/ 	.word	0x00000000
.L_57:


//--------------------- .nv.compat                --------------------------
	.section	.nv.compat,"",@"SHT_CUDA_COMPAT_INFO"
	.align	4
        /*0000*/ 	.byte	0x02, 0x09, 0x00, 0x00, 0x02, 0x02, 0x01, 0x00, 0x02, 0x05, 0x05, 0x00, 0x03, 0x07, 0x01, 0x01
        /*0010*/ 	.byte	0x02, 0x03, 0x00, 0x00, 0x02, 0x06, 0x01, 0x00, 0x04, 0x0b, 0x08, 0x00, 0x09, 0x00, 0x00, 0x00
        /*0020*/ 	.byte	0x00, 0x00, 0x00, 0x00


//--------------------- .nv.info._ZN3cub18CUB_300001_SM_10006detail11EmptyKernelIvEEvv --------------------------
	.section	.nv.info._ZN3cub18CUB_300001_SM_10006detail11EmptyKernelIvEEvv,"",@"SHT_CUDA_INFO"
	.sectionflags	@""
	.align	4


	//----- nvinfo : EIATTR_CUDA_API_VERSION
	.align		4
        /*0000*/ 	.byte	0x04, 0x37
        /*0002*/ 	.short	(.L_59 - .L_58)
.L_58:
        /*0004*/ 	.word	0x00000082


	//----- nvinfo : EIATTR_SPARSE_MMA_MASK
	.align		4
.L_59:
        /*0008*/ 	.byte	0x03, 0x50
        /*000a*/ 	.short	0x0000


	//----- nvinfo : EIATTR_MAXREG_COUNT
	.align		4
        /*000c*/ 	.byte	0x03, 0x1b
        /*000e*/ 	.short	0x00ff


	//----- nvinfo : EIATTR_MERCURY_ISA_VERSION
	.align		4
        /*0010*/ 	.byte	0x03, 0x5f
        /*0012*/ 	.short	0x0101


	//----- nvinfo : EIATTR_VRC_CTA_INIT_COUNT
	.align		4
        /*0014*/ 	.byte	0x02, 0x4a
	.zero		1
	.zero		1


	//----- nvinfo : EIATTR_EXIT_INSTR_OFFSETS
	.align		4
        /*0018*/ 	.byte	0x04, 0x1c
        /*001a*/ 	.short	(.L_61 - .L_60)


	//   ....[0]....
.L_60:
        /*001c*/ 	.word	0x00000010


	//----- nvinfo : EIATTR_SW_WAR
	.align		4
.L_61:
        /*0020*/ 	.byte	0x04, 0x36
        /*0022*/ 	.short	(.L_63 - .L_62)
.L_62:
        /*0024*/ 	.word	0x00000008
.L_63:


//--------------------- .nv.callgraph             --------------------------
	.section	.nv.callgraph,"",@"SHT_CUDA_CALLGRAPH"
	.align	4
	.sectionentsize	8
	.align		4
        /*0000*/ 	.word	0x00000000
	.align		4
        /*0004*/ 	.word	0xffffffff
	.align		4
        /*0008*/ 	.word	0x00000000
	.align		4
        /*000c*/ 	.word	0xfffffffe
	.align		4
        /*0010*/ 	.word	0x00000000
	.align		4
        /*0014*/ 	.word	0xfffffffd
	.align		4
        /*0018*/ 	.word	0x00000000
	.align		4
        /*001c*/ 	.word	0xfffffffc


//--------------------- .nv.constant4             --------------------------
	.section	.nv.constant4,"a",@progbits
	.align	8
	.align		8
.nv.constant4:
        /*0000*/ 	.dword	precalc_xorwow_matrix
	.align		8
        /*0008*/ 	.dword	precalc_xorwow_offset_matrix
	.align		8
        /*0010*/ 	.dword	mrg32k3aM1
	.align		8
        /*0018*/ 	.dword	mrg32k3aM2
	.align		8
        /*0020*/ 	.dword	mrg32k3aM1SubSeq
	.align		8
        /*0028*/ 	.dword	mrg32k3aM2SubSeq
	.align		8
        /*0030*/ 	.dword	mrg32k3aM1Seq
	.align		8
        /*0038*/ 	.dword	mrg32k3aM2Seq
	.align		8
        /*0040*/ 	.dword	_ZN40_INTERNAL_3b3479c7_4_k_cu_0aea82e4_572104cuda3std3__45__cpo5beginE
	.align		8
        /*0048*/ 	.dword	_ZN40_INTERNAL_3b3479c7_4_k_cu_0aea82e4_572104cuda3std3__45__cpo3endE
	.align		8
        /*0050*/ 	.dword	_ZN40_INTERNAL_3b3479c7_4_k_cu_0aea82e4_572104cuda3std3__45__cpo6cbeginE
	.align		8
        /*0058*/ 	.dword	_ZN40_INTERNAL_3b3479c7_4_k_cu_0aea82e4_572104cuda3std3__45__cpo4cendE
	.align		8
        /*0060*/ 	.dword	_ZN40_INTERNAL_3b3479c7_4_k_cu_0aea82e4_572104cuda3std3__45__cpo6rbeginE
	.align		8
        /*0068*/ 	.dword	_ZN40_INTERNAL_3b3479c7_4_k_cu_0aea82e4_572104cuda3std3__45__cpo4rendE
	.align		8
        /*0070*/ 	.dword	_ZN40_INTERNAL_3b3479c7_4_k_cu_0aea82e4_572104cuda3std3__45__cpo7crbeginE
	.align		8
        /*0078*/ 	.dword	_ZN40_INTERNAL_3b3479c7_4_k_cu_0aea82e4_572104cuda3std3__45__cpo5crendE
	.align		8
        /*0080*/ 	.dword	_ZN40_INTERNAL_3b3479c7_4_k_cu_0aea82e4_572104cuda3std3__442_GLOBAL__N__3b3479c7_4_k_cu_0aea82e4_572106ignoreE
	.align		8
        /*0088*/ 	.dword	_ZN40_INTERNAL_3b3479c7_4_k_cu_0aea82e4_572104cuda3std3__419piecewise_constructE
	.align		8
        /*0090*/ 	.dword	_ZN40_INTERNAL_3b3479c7_4_k_cu_0aea82e4_572104cuda3std3__48in_placeE
	.align		8
        /*0098*/ 	.dword	_ZN40_INTERNAL_3b3479c7_4_k_cu_0aea82e4_572104cuda3std3__420unreachable_sentinelE
	.align		8
        /*00a0*/ 	.dword	_ZN40_INTERNAL_3b3479c7_4_k_cu_0aea82e4_572104cuda3std3__47nulloptE
	.align		8
        /*00a8*/ 	.dword	_ZN40_INTERNAL_3b3479c7_4_k_cu_0aea82e4_572104cuda3std3__48unexpectE
	.align		8
        /*00b0*/ 	.dword	_ZN40_INTERNAL_3b3479c7_4_k_cu_0aea82e4_572104cuda3std6ranges3__45__cpo4swapE
	.align		8
        /*00b8*/ 	.dword	_ZN40_INTERNAL_3b3479c7_4_k_cu_0aea82e4_572104cuda3std6ranges3__45__cpo9iter_moveE
	.align		8
        /*00c0*/ 	.dword	_ZN40_INTERNAL_3b3479c7_4_k_cu_0aea82e4_572104cuda3std6ranges3__45__cpo5beginE
	.align		8
        /*00c8*/ 	.dword	_ZN40_INTERNAL_3b3479c7_4_k_cu_0aea82e4_572104cuda3std6ranges3__45__cpo3endE
	.align		8
        /*00d0*/ 	.dword	_ZN40_INTERNAL_3b3479c7_4_k_cu_0aea82e4_572104cuda3std6ranges3__45__cpo6cbeginE
	.align		8
        /*00d8*/ 	.dword	_ZN40_INTERNAL_3b3479c7_4_k_cu_0aea82e4_572104cuda3std6ranges3__45__cpo4cendE
	.align		8
        /*00e0*/ 	.dword	_ZN40_INTERNAL_3b3479c7_4_k_cu_0aea82e4_572104cuda3std6ranges3__45__cpo7advanceE
	.align		8
        /*00e8*/ 	.dword	_ZN40_INTERNAL_3b3479c7_4_k_cu_0aea82e4_572104cuda3std6ranges3__45__cpo9iter_swapE
	.align		8
        /*00f0*/ 	.dword	_ZN40_INTERNAL_3b3479c7_4_k_cu_0aea82e4_572104cuda3std6ranges3__45__cpo4nextE
	.align		8
        /*00f8*/ 	.dword	_ZN40_INTERNAL_3b3479c7_4_k_cu_0aea82e4_572104cuda3std6ranges3__45__cpo4prevE
	.align		8
        /*0100*/ 	.dword	_ZN40_INTERNAL_3b3479c7_4_k_cu_0aea82e4_572104cuda3std6ranges3__45__cpo4dataE
	.align		8
        /*0108*/ 	.dword	_ZN40_INTERNAL_3b3479c7_4_k_cu_0aea82e4_572104cuda3std6ranges3__45__cpo5cdataE
	.align		8
        /*0110*/ 	.dword	_ZN40_INTERNAL_3b3479c7_4_k_cu_0aea82e4_572104cuda3std6ranges3__45__cpo4sizeE
	.align		8
        /*0118*/ 	.dword	_ZN40_INTERNAL_3b3479c7_4_k_cu_0aea82e4_572104cuda3std6ranges3__45__cpo5ssizeE
	.align		8
        /*0120*/ 	.dword	_ZN40_INTERNAL_3b3479c7_4_k_cu_0aea82e4_572104cuda3std6ranges3__45__cpo8distanceE
	.align		8
        /*0128*/ 	.dword	_ZN40_INTERNAL_3b3479c7_4_k_cu_0aea82e4_572106thrust24THRUST_300001_SM_1000_NS8cuda_cub3parE
	.align		8
        /*0130*/ 	.dword	_ZN40_INTERNAL_3b3479c7_4_k_cu_0aea82e4_572106thrust24THRUST_300001_SM_1000_NS8cuda_cub10par_nosyncE
	.align		8
        /*0138*/ 	.dword	_ZN40_INTERNAL_3b3479c7_4_k_cu_0aea82e4_572106thrust24THRUST_300001_SM_1000_NS6system6detail10sequential3seqE
	.align		8
        /*0140*/ 	.dword	_ZN40_INTERNAL_3b3479c7_4_k_cu_0aea82e4_572106thrust24THRUST_300001_SM_1000_NS12placeholders2_1E
	.align		8
        /*0148*/ 	.dword	_ZN40_INTERNAL_3b3479c7_4_k_cu_0aea82e4_572106thrust24THRUST_300001_SM_1000_NS12placeholders2_2E
	.align		8
        /*0150*/ 	.dword	_ZN40_INTERNAL_3b3479c7_4_k_cu_0aea82e4_572106thrust24THRUST_300001_SM_1000_NS12placeholders2_3E
	.align		8
        /*0158*/ 	.dword	_ZN40_INTERNAL_3b3479c7_4_k_cu_0aea82e4_572106thrust24THRUST_300001_SM_1000_NS12placeholders2_4E
	.align		8
        /*0160*/ 	.dword	_ZN40_INTERNAL_3b3479c7_4_k_cu_0aea82e4_572106thrust24THRUST_300001_SM_1000_NS12placeholders2_5E
	.align		8
        /*0168*/ 	.dword	_ZN40_INTERNAL_3b3479c7_4_k_cu_0aea82e4_572106thrust24THRUST_300001_SM_1000_NS12placeholders2_6E
	.align		8
        /*0170*/ 	.dword	_ZN40_INTERNAL_3b3479c7_4_k_cu_0aea82e4_572106thrust24THRUST_300001_SM_1000_NS12placeholders2_7E
	.align		8
        /*0178*/ 	.dword	_ZN40_INTERNAL_3b3479c7_4_k_cu_0aea82e4_572106thrust24THRUST_300001_SM_1000_NS12placeholders2_8E
	.align		8
        /*0180*/ 	.dword	_ZN40_INTERNAL_3b3479c7_4_k_cu_0aea82e4_572106thrust24THRUST_300001_SM_1000_NS12placeholders2_9E
	.align		8
        /*0188*/ 	.dword	_ZN40_INTERNAL_3b3479c7_4_k_cu_0aea82e4_572106thrust24THRUST_300001_SM_1000_NS12placeholders3_10E
	.align		8
        /*0190*/ 	.dword	_ZN40_INTERNAL_3b3479c7_4_k_cu_0aea82e4_572106thrust24THRUST_300001_SM_1000_NS3seqE


//--------------------- .nv.constant3             --------------------------
	.section	.nv.constant3,"a",@progbits
	.align	8
.nv.constant3:
	.type		__cr_lgamma_table,@object
	.size		__cr_lgamma_table,(.L_8 - __cr_lgamma_table)
__cr_lgamma_table:
        /*0000*/ 	.byte	0x00, 0x00, 0x00, 0x00, 0x00, 0x00, 0x00, 0x00, 0x00, 0x00, 0x00, 0x00, 0x00, 0x00, 0x00, 0x00
        /*0010*/ 	.byte	0xef, 0x39, 0xfa, 0xfe, 0x42, 0x2e, 0xe6, 0x3f, 0x02, 0x20, 0x2a, 0xfa, 0x0b, 0xab, 0xfc, 0x3f
        /*0020*/ 	.byte	0xf9, 0x2c, 0x92, 0x7c, 0xa7, 0x6c, 0x09, 0x40, 0xc9, 0x79, 0x44, 0x3c, 0x64, 0x26, 0x13, 0x40
        /*0030*/ 	.byte	0xca, 0x01, 0xcf, 0x3a, 0x27, 0x51, 0x1a, 0x40, 0x30, 0xcc, 0x2d, 0xf3, 0xe1, 0x0c, 0x21, 0x40
        /*0040*/ 	.byte	0x0d, 0xb7, 0xfc, 0x82, 0x8e, 0x35, 0x25, 0x40
.L_8:


//--------------------- .text._ZN3cub18CUB_300001_SM_10006detail11EmptyKernelIvEEvv --------------------------
	.section	.text._ZN3cub18CUB_300001_SM_10006detail11EmptyKernelIvEEvv,"ax",@progbits
	.align	128
        .global         _ZN3cub18CUB_300001_SM_10006detail11EmptyKernelIvEEvv
        .type           _ZN3cub18CUB_300001_SM_10006detail11EmptyKernelIvEEvv,@function
        .size           _ZN3cub18CUB_300001_SM_10006detail11EmptyKernelIvEEvv,(.L_x_1 - _ZN3cub18CUB_300001_SM_10006detail11EmptyKernelIvEEvv)
        .other          _ZN3cub18CUB_300001_SM_10006detail11EmptyKernelIvEEvv,@"STO_CUDA_ENTRY STV_DEFAULT"
_ZN3cub18CUB_300001_SM_10006detail11EmptyKernelIvEEvv:
.text._ZN3cub18CUB_300001_SM_10006detail11EmptyKernelIvEEvv:
[----:B------:R-:W-:Y:S01]  /*0000*/  LDC R1, c[0x0][0x37c] ;  /* 0x0000df00ff017b82 */ /* 0x000fe20000000800 */
[----:B------:R-:W-:Y:S05]  /*0010*/  EXIT ;  /* 0x000000000000794d */ /* 0x000fea0003800000 */
.L_x_0:
[----:B------:R-:W-:-:S00]  /*0020*/  BRA `(.L_x_0) ;  /* 0xfffffffc00fc7947 */ /* 0x000fc0000383ffff */
[----:B------:R-:W-:-:S00]  /*0030*/  NOP ;  /* 0x0000000000007918 */ /* 0x000fc00000000000 */
        /* <DEDUP_REMOVED lines=12> */
.L_x_1:


//--------------------- .nv.global.init           --------------------------
	.section	.nv.global.init,"aw",@progbits
	.align	4
.nv.global.init:
	.type		mrg32k3aM1SubSeq,@object
	.size		mrg32k3aM1SubSeq,(mrg32k3aM2SubSeq - mrg32k3aM1SubSeq)
mrg32k3aM1SubSeq:
        /*0000*/ 	.byte	0x0b, 0xcc, 0xee, 0x04, 0x73, 0x29, 0x8b, 0x6f, 0xf6, 0x53, 0x03, 0xf6, 0x23, 0xf6, 0xea, 0xda
        /* <DEDUP_REMOVED lines=125> */
	.type		mrg32k3aM2SubSeq,@object
	.size		mrg32k3aM2SubSeq,(mrg32k3aM1 - mrg32k3aM2SubSeq)
mrg32k3aM2SubSeq:
        /* <DEDUP_REMOVED lines=126> */
	.type		mrg32k3aM1,@object
	.size		mrg32k3aM1,(mrg32k3aM1Seq - mrg32k3aM1)
mrg32k3aM1:
        /* <DEDUP_REMOVED lines=144> */
	.type		mrg32k3aM1Seq,@object
	.size		mrg32k3aM1Seq,(mrg32k3aM2 - mrg32k3aM1Seq)
mrg32k3aM1Seq:
        /* <DEDUP_REMOVED lines=144> */
	.type		mrg32k3aM2,@object
	.size		mrg32k3aM2,(mrg32k3aM2Seq - mrg32k3aM2)
mrg32k3aM2:
        /* <DEDUP_REMOVED lines=144> */
	.type		mrg32k3aM2Seq,@object
	.size		mrg32k3aM2Seq,(precalc_xorwow_matrix - mrg32k3aM2Seq)
mrg32k3aM2Seq:
        /* <DEDUP_REMOVED lines=144> */
	.type		precalc_xorwow_matrix,@object
	.size		precalc_xorwow_matrix,(precalc_xorwow_offset_matrix - precalc_xorwow_matrix)
precalc_xorwow_matrix:
        /* <DEDUP_REMOVED lines=6400> */
	.type		precalc_xorwow_offset_matrix,@object
	.size		precalc_xorwow_offset_matrix,(.L_1 - precalc_xorwow_offset_matrix)
precalc_xorwow_offset_matrix:
        /* <DEDUP_REMOVED lines=6400> */
.L_1:


//--------------------- .nv.shared.reserved.0     --------------------------
	.section	.nv.shared.reserved.0,"aw",@nobits
	.weak		__nv_reservedSMEM_offset_0_alias
	.size		__nv_reservedSMEM_offset_0_alias, 0, 64
	.other		__nv_reservedSMEM_offset_0_alias,@"STO_CUDA_RESERVED_SHARED STV_DEFAULT"
__nv_reservedSMEM_offset_0_alias:
	.zero		0
	.zero		64


//--------------------- .nv.global                --------------------------
	.section	.nv.global,"aw",@nobits
.nv.global:
	.type		_ZN40_INTERNAL_3b3479c7_4_k_cu_0aea82e4_572106thrust24THRUST_300001_SM_1000_NS3seqE,@object
	.size		_ZN40_INTERNAL_3b3479c7_4_k_cu_0aea82e4_572106thrust24THRUST_300001_SM_1000_NS3seqE,(_ZN40_INTERNAL_3b3479c7_4_k_cu_0aea82e4_572104cuda3std3__48in_placeE - _ZN40_INTERNAL_3b3479c7_4_k_cu_0aea82e4_572106thrust24THRUST_300001_SM_1000_NS3seqE)
_ZN40_INTERNAL_3b3479c7_4_k_cu_0aea82e4_572106thrust24THRUST_300001_SM_1000_NS3seqE:
	.zero		1
	.type		_ZN40_INTERNAL_3b3479c7_4_k_cu_0aea82e4_572104cuda3std3__48in_placeE,@object
	.size		_ZN40_INTERNAL_3b3479c7_4_k_cu_0aea82e4_572104cuda3std3__48in_placeE,(_ZN40_INTERNAL_3b3479c7_4_k_cu_0aea82e4_572104cuda3std6ranges3__45__cpo4sizeE - _ZN40_INTERNAL_3b3479c7_4_k_cu_0aea82e4_572104cuda3std3__48in_placeE)
_ZN40_INTERNAL_3b3479c7_4_k_cu_0aea82e4_572104cuda3std3__48in_placeE:
	.zero		1
	.type		_ZN40_INTERNAL_3b3479c7_4_k_cu_0aea82e4_572104cuda3std6ranges3__45__cpo4sizeE,@object
	.size		_ZN40_INTERNAL_3b3479c7_4_k_cu_0aea82e4_572104cuda3std6ranges3__45__cpo4sizeE,(_ZN40_INTERNAL_3b3479c7_4_k_cu_0aea82e4_572106thrust24THRUST_300001_SM_1000_NS12placeholders2_3E - _ZN40_INTERNAL_3b3479c7_4_k_cu_0aea82e4_572104cuda3std6ranges3__45__cpo4sizeE)
_ZN40_INTERNAL_3b3479c7_4_k_cu_0aea82e4_572104cuda3std6ranges3__45__cpo4sizeE:
	.zero		1
	.type		_ZN40_INTERNAL_3b3479c7_4_k_cu_0aea82e4_572106thrust24THRUST_300001_SM_1000_NS12placeholders2_3E,@object
	.size		_ZN40_INTERNAL_3b3479c7_4_k_cu_0aea82e4_572106thrust24THRUST_300001_SM_1000_NS12placeholders2_3E,(_ZN40_INTERNAL_3b3479c7_4_k_cu_0aea82e4_572104cuda3std3__45__cpo6cbeginE - _ZN40_INTERNAL_3b3479c7_4_k_cu_0aea82e4_572106thrust24THRUST_300001_SM_1000_NS12placeholders2_3E)
_ZN40_INTERNAL_3b3479c7_4_k_cu_0aea82e4_572106thrust24THRUST_300001_SM_1000_NS12placeholders2_3E:
	.zero		1
	.type		_ZN40_INTERNAL_3b3479c7_4_k_cu_0aea82e4_572104cuda3std3__45__cpo6cbeginE,@object
	.size		_ZN40_INTERNAL_3b3479c7_4_k_cu_0aea82e4_572104cuda3std3__45__cpo6cbeginE,(_ZN40_INTERNAL_3b3479c7_4_k_cu_0aea82e4_572104cuda3std6ranges3__45__cpo6cbeginE - _ZN40_INTERNAL_3b3479c7_4_k_cu_0aea82e4_572104cuda3std3__45__cpo6cbeginE)
_ZN40_INTERNAL_3b3479c7_4_k_cu_0aea82e4_572104cuda3std3__45__cpo6cbeginE:
	.zero		1
	.type		_ZN40_INTERNAL_3b3479c7_4_k_cu_0aea82e4_572104cuda3std6ranges3__45__cpo6cbeginE,@object
	.size		_ZN40_INTERNAL_3b3479c7_4_k_cu_0aea82e4_572104cuda3std6ranges3__45__cpo6cbeginE,(_ZN40_INTERNAL_3b3479c7_4_k_cu_0aea82e4_572106thrust24THRUST_300001_SM_1000_NS12placeholders2_7E - _ZN40_INTERNAL_3b3479c7_4_k_cu_0aea82e4_572104cuda3std6ranges3__45__cpo6cbeginE)
_ZN40_INTERNAL_3b3479c7_4_k_cu_0aea82e4_572104cuda3std6ranges3__45__cpo6cbeginE:
	.zero		1
	.type		_ZN40_INTERNAL_3b3479c7_4_k_cu_0aea82e4_572106thrust24THRUST_300001_SM_1000_NS12placeholders2_7E,@object
	.size		_ZN40_INTERNAL_3b3479c7_4_k_cu_0aea82e4_572106thrust24THRUST_300001_SM_1000_NS12placeholders2_7E,(_ZN40_INTERNAL_3b3479c7_4_k_cu_0aea82e4_572104cuda3std3__45__cpo7crbeginE - _ZN40_INTERNAL_3b3479c7_4_k_cu_0aea82e4_572106thrust24THRUST_300001_SM_1000_NS12placeholders2_7E)
_ZN40_INTERNAL_3b3479c7_4_k_cu_0aea82e4_572106thrust24THRUST_300001_SM_1000_NS12placeholders2_7E:
	.zero		1
	.type		_ZN40_INTERNAL_3b3479c7_4_k_cu_0aea82e4_572104cuda3std3__45__cpo7crbeginE,@object
	.size		_ZN40_INTERNAL_3b3479c7_4_k_cu_0aea82e4_572104cuda3std3__45__cpo7crbeginE,(_ZN40_INTERNAL_3b3479c7_4_k_cu_0aea82e4_572104cuda3std6ranges3__45__cpo4nextE - _ZN40_INTERNAL_3b3479c7_4_k_cu_0aea82e4_572104cuda3std3__45__cpo7crbeginE)
_ZN40_INTERNAL_3b3479c7_4_k_cu_0aea82e4_572104cuda3std3__45__cpo7crbeginE:
	.zero		1
	.type		_ZN40_INTERNAL_3b3479c7_4_k_cu_0aea82e4_572104cuda3std6ranges3__45__cpo4nextE,@object
	.size		_ZN40_INTERNAL_3b3479c7_4_k_cu_0aea82e4_572104cuda3std6ranges3__45__cpo4nextE,(_ZN40_INTERNAL_3b3479c7_4_k_cu_0aea82e4_572104cuda3std6ranges3__45__cpo4swapE - _ZN40_INTERNAL_3b3479c7_4_k_cu_0aea82e4_572104cuda3std6ranges3__45__cpo4nextE)
_ZN40_INTERNAL_3b3479c7_4_k_cu_0aea82e4_572104cuda3std6ranges3__45__cpo4nextE:
	.zero		1
	.type		_ZN40_INTERNAL_3b3479c7_4_k_cu_0aea82e4_572104cuda3std6ranges3__45__cpo4swapE,@object
	.size		_ZN40_INTERNAL_3b3479c7_4_k_cu_0aea82e4_572104cuda3std6ranges3__45__cpo4swapE,(_ZN40_INTERNAL_3b3479c7_4_k_cu_0aea82e4_572106thrust24THRUST_300001_SM_1000_NS8cuda_cub10par_nosyncE - _ZN40_INTERNAL_3b3479c7_4_k_cu_0aea82e4_572104cuda3std6ranges3__45__cpo4swapE)
_ZN40_INTERNAL_3b3479c7_4_k_cu_0aea82e4_572104cuda3std6ranges3__45__cpo4swapE:
	.zero		1
	.type		_ZN40_INTERNAL_3b3479c7_4_k_cu_0aea82e4_572106thrust24THRUST_300001_SM_1000_NS8cuda_cub10par_nosyncE,@object
	.size		_ZN40_INTERNAL_3b3479c7_4_k_cu_0aea82e4_572106thrust24THRUST_300001_SM_1000_NS8cuda_cub10par_nosyncE,(_ZN40_INTERNAL_3b3479c7_4_k_cu_0aea82e4_572106thrust24THRUST_300001_SM_1000_NS12placeholders2_9E - _ZN40_INTERNAL_3b3479c7_4_k_cu_0aea82e4_572106thrust24THRUST_300001_SM_1000_NS8cuda_cub10par_nosyncE)
_ZN40_INTERNAL_3b3479c7_4_k_cu_0aea82e4_572106thrust24THRUST_300001_SM_1000_NS8cuda_cub10par_nosyncE:
	.zero		1
	.type		_ZN40_INTERNAL_3b3479c7_4_k_cu_0aea82e4_572106thrust24THRUST_300001_SM_1000_NS12placeholders2_9E,@object
	.size		_ZN40_INTERNAL_3b3479c7_4_k_cu_0aea82e4_572106thrust24THRUST_300001_SM_1000_NS12placeholders2_9E,(_ZN40_INTERNAL_3b3479c7_4_k_cu_0aea82e4_572104cuda3std3__442_GLOBAL__N__3b3479c7_4_k_cu_0aea82e4_572106ignoreE - _ZN40_INTERNAL_3b3479c7_4_k_cu_0aea82e4_572106thrust24THRUST_300001_SM_1000_NS12placeholders2_9E)
_ZN40_INTERNAL_3b3479c7_4_k_cu_0aea82e4_572106thrust24THRUST_300001_SM_1000_NS12placeholders2_9E:
	.zero		1
	.type		_ZN40_INTERNAL_3b3479c7_4_k_cu_0aea82e4_572104cuda3std3__442_GLOBAL__N__3b3479c7_4_k_cu_0aea82e4_572106ignoreE,@object
	.size		_ZN40_INTERNAL_3b3479c7_4_k_cu_0aea82e4_572104cuda3std3__442_GLOBAL__N__3b3479c7_4_k_cu_0aea82e4_572106ignoreE,(_ZN40_INTERNAL_3b3479c7_4_k_cu_0aea82e4_572104cuda3std6ranges3__45__cpo4dataE - _ZN40_INTERNAL_3b3479c7_4_k_cu_0aea82e4_572104cuda3std3__442_GLOBAL__N__3b3479c7_4_k_cu_0aea82e4_572106ignoreE)
_ZN40_INTERNAL_3b3479c7_4_k_cu_0aea82e4_572104cuda3std3__442_GLOBAL__N__3b3479c7_4_k_cu_0aea82e4_572106ignoreE:
	.zero		1
	.type		_ZN40_INTERNAL_3b3479c7_4_k_cu_0aea82e4_572104cuda3std6ranges3__45__cpo4dataE,@object
	.size		_ZN40_INTERNAL_3b3479c7_4_k_cu_0aea82e4_572104cuda3std6ranges3__45__cpo4dataE,(_ZN40_INTERNAL_3b3479c7_4_k_cu_0aea82e4_572106thrust24THRUST_300001_SM_1000_NS12placeholders2_1E - _ZN40_INTERNAL_3b3479c7_4_k_cu_0aea82e4_572104cuda3std6ranges3__45__cpo4dataE)
_ZN40_INTERNAL_3b3479c7_4_k_cu_0aea82e4_572104cuda3std6ranges3__45__cpo4dataE:
	.zero		1
	.type		_ZN40_INTERNAL_3b3479c7_4_k_cu_0aea82e4_572106thrust24THRUST_300001_SM_1000_NS12placeholders2_1E,@object
	.size		_ZN40_INTERNAL_3b3479c7_4_k_cu_0aea82e4_572106thrust24THRUST_300001_SM_1000_NS12placeholders2_1E,(_ZN40_INTERNAL_3b3479c7_4_k_cu_0aea82e4_572104cuda3std3__45__cpo5beginE - _ZN40_INTERNAL_3b3479c7_4_k_cu_0aea82e4_572106thrust24THRUST_300001_SM_1000_NS12placeholders2_1E)
_ZN40_INTERNAL_3b3479c7_4_k_cu_0aea82e4_572106thrust24THRUST_300001_SM_1000_NS12placeholders2_1E:
	.zero		1
	.type		_ZN40_INTERNAL_3b3479c7_4_k_cu_0aea82e4_572104cuda3std3__45__cpo5beginE,@object
	.size		_ZN40_INTERNAL_3b3479c7_4_k_cu_0aea82e4_572104cuda3std3__45__cpo5beginE,(_ZN40_INTERNAL_3b3479c7_4_k_cu_0aea82e4_572104cuda3std6ranges3__45__cpo5beginE - _ZN40_INTERNAL_3b3479c7_4_k_cu_0aea82e4_572104cuda3std3__45__cpo5beginE)
_ZN40_INTERNAL_3b3479c7_4_k_cu_0aea82e4_572104cuda3std3__45__cpo5beginE:
	.zero		1
	.type		_ZN40_INTERNAL_3b3479c7_4_k_cu_0aea82e4_572104cuda3std6ranges3__45__cpo5beginE,@object
	.size		_ZN40_INTERNAL_3b3479c7_4_k_cu_0aea82e4_572104cuda3std6ranges3__45__cpo5beginE,(_ZN40_INTERNAL_3b3479c7_4_k_cu_0aea82e4_572106thrust24THRUST_300001_SM_1000_NS12placeholders2_5E - _ZN40_INTERNAL_3b3479c7_4_k_cu_0aea82e4_572104cuda3std6ranges3__45__cpo5beginE)
_ZN40_INTERNAL_3b3479c7_4_k_cu_0aea82e4_572104cuda3std6ranges3__45__cpo5beginE:
	.zero		1
	.type		_ZN40_INTERNAL_3b3479c7_4_k_cu_0aea82e4_572106thrust24THRUST_300001_SM_1000_NS12placeholders2_5E,@object
	.size		_ZN40_INTERNAL_3b3479c7_4_k_cu_0aea82e4_572106thrust24THRUST_300001_SM_1000_NS12placeholders2_5E,(_ZN40_INTERNAL_3b3479c7_4_k_cu_0aea82e4_572104cuda3std3__45__cpo6rbeginE - _ZN40_INTERNAL_3b3479c7_4_k_cu_0aea82e4_572106thrust24THRUST_300001_SM_1000_NS12placeholders2_5E)
_ZN40_INTERNAL_3b3479c7_4_k_cu_0aea82e4_572106thrust24THRUST_300001_SM_1000_NS12placeholders2_5E:
	.zero		1
	.type		_ZN40_INTERNAL_3b3479c7_4_k_cu_0aea82e4_572104cuda3std3__45__cpo6rbeginE,@object
	.size		_ZN40_INTERNAL_3b3479c7_4_k_cu_0aea82e4_572104cuda3std3__45__cpo6rbeginE,(_ZN40_INTERNAL_3b3479c7_4_k_cu_0aea82e4_572104cuda3std6ranges3__45__cpo7advanceE - _ZN40_INTERNAL_3b3479c7_4_k_cu_0aea82e4_572104cuda3std3__45__cpo6rbeginE)
_ZN40_INTERNAL_3b3479c7_4_k_cu_0aea82e4_572104cuda3std3__45__cpo6rbeginE:
	.zero		1
	.type		_ZN40_INTERNAL_3b3479c7_4_k_cu_0aea82e4_572104cuda3std6ranges3__45__cpo7advanceE,@object
	.size		_ZN40_INTERNAL_3b3479c7_4_k_cu_0aea82e4_572104cuda3std6ranges3__45__cpo7advanceE,(_ZN40_INTERNAL_3b3479c7_4_k_cu_0aea82e4_572104cuda3std3__47nulloptE - _ZN40_INTERNAL_3b3479c7_4_k_cu_0aea82e4_572104cuda3std6ranges3__45__cpo7advanceE)
_ZN40_INTERNAL_3b3479c7_4_k_cu_0aea82e4_572104cuda3std6ranges3__45__cpo7advanceE:
	.zero		1
	.type		_ZN40_INTERNAL_3b3479c7_4_k_cu_0aea82e4_572104cuda3std3__47nulloptE,@object
	.size		_ZN40_INTERNAL_3b3479c7_4_k_cu_0aea82e4_572104cuda3std3__47nulloptE,(_ZN40_INTERNAL_3b3479c7_4_k_cu_0aea82e4_572104cuda3std6ranges3__45__cpo8distanceE - _ZN40_INTERNAL_3b3479c7_4_k_cu_0aea82e4_572104cuda3std3__47nulloptE)
_ZN40_INTERNAL_3b3479c7_4_k_cu_0aea82e4_572104cuda3std3__47nulloptE:
	.zero		1
	.type		_ZN40_INTERNAL_3b3479c7_4_k_cu_0aea82e4_572104cuda3std6ranges3__45__cpo8distanceE,@object
	.size		_ZN40_INTERNAL_3b3479c7_4_k_cu_0aea82e4_572104cuda3std6ranges3__45__cpo8distanceE,(_ZN40_INTERNAL_3b3479c7_4_k_cu_0aea82e4_572106thrust24THRUST_300001_SM_1000_NS12placeholders3_10E - _ZN40_INTERNAL_3b3479c7_4_k_cu_0aea82e4_572104cuda3std6ranges3__45__cpo8distanceE)
_ZN40_INTERNAL_3b3479c7_4_k_cu_0aea82e4_572104cuda3std6ranges3__45__cpo8distanceE:
	.zero		1
	.type		_ZN40_INTERNAL_3b3479c7_4_k_cu_0aea82e4_572106thrust24THRUST_300001_SM_1000_NS12placeholders3_10E,@object
	.size		_ZN40_INTERNAL_3b3479c7_4_k_cu_0aea82e4_572106thrust24THRUST_300001_SM_1000_NS12placeholders3_10E,(_ZN40_INTERNAL_3b3479c7_4_k_cu_0aea82e4_572104cuda3std3__419piecewise_constructE - _ZN40_INTERNAL_3b3479c7_4_k_cu_0aea82e4_572106thrust24THRUST_300001_SM_1000_NS12placeholders3_10E)
_ZN40_INTERNAL_3b3479c7_4_k_cu_0aea82e4_572106thrust24THRUST_300001_SM_1000_NS12placeholders3_10E:
	.zero		1
	.type		_ZN40_INTERNAL_3b3479c7_4_k_cu_0aea82e4_572104cuda3std3__419piecewise_constructE,@object
	.size		_ZN40_INTERNAL_3b3479c7_4_k_cu_0aea82e4_572104cuda3std3__419piecewise_constructE,(_ZN40_INTERNAL_3b3479c7_4_k_cu_0aea82e4_572104cuda3std6ranges3__45__cpo5cdataE - _ZN40_INTERNAL_3b3479c7_4_k_cu_0aea82e4_572104cuda3std3__419piecewise_constructE)
_ZN40_INTERNAL_3b3479c7_4_k_cu_0aea82e4_572104cuda3std3__419piecewise_constructE:
	.zero		1
	.type		_ZN40_INTERNAL_3b3479c7_4_k_cu_0aea82e4_572104cuda3std6ranges3__45__cpo5cdataE,@object
	.size		_ZN40_INTERNAL_3b3479c7_4_k_cu_0aea82e4_572104cuda3std6ranges3__45__cpo5cdataE,(_ZN40_INTERNAL_3b3479c7_4_k_cu_0aea82e4_572106thrust24THRUST_300001_SM_1000_NS12placeholders2_2E - _ZN40_INTERNAL_3b3479c7_4_k_cu_0aea82e4_572104cuda3std6ranges3__45__cpo5cdataE)
_ZN40_INTERNAL_3b3479c7_4_k_cu_0aea82e4_572104cuda3std6ranges3__45__cpo5cdataE:
	.zero		1
	.type		_ZN40_INTERNAL_3b3479c7_4_k_cu_0aea82e4_572106thrust24THRUST_300001_SM_1000_NS12placeholders2_2E,@object
	.size		_ZN40_INTERNAL_3b3479c7_4_k_cu_0aea82e4_572106thrust24THRUST_300001_SM_1000_NS12placeholders2_2E,(_ZN40_INTERNAL_3b3479c7_4_k_cu_0aea82e4_572104cuda3std3__45__cpo3endE - _ZN40_INTERNAL_3b3479c7_4_k_cu_0aea82e4_572106thrust24THRUST_300001_SM_1000_NS12placeholders2_2E)
_ZN40_INTERNAL_3b3479c7_4_k_cu_0aea82e4_572106thrust24THRUST_300001_SM_1000_NS12placeholders2_2E:
	.zero		1
	.type		_ZN40_INTERNAL_3b3479c7_4_k_cu_0aea82e4_572104cuda3std3__45__cpo3endE,@object
	.size		_ZN40_INTERNAL_3b3479c7_4_k_cu_0aea82e4_572104cuda3std3__45__cpo3endE,(_ZN40_INTERNAL_3b3479c7_4_k_cu_0aea82e4_572104cuda3std6ranges3__45__cpo3endE - _ZN40_INTERNAL_3b3479c7_4_k_cu_0aea82e4_572104cuda3std3__45__cpo3endE)
_ZN40_INTERNAL_3b3479c7_4_k_cu_0aea82e4_572104cuda3std3__45__cpo3endE:
	.zero		1
	.type		_ZN40_INTERNAL_3b3479c7_4_k_cu_0aea82e4_572104cuda3std6ranges3__45__cpo3endE,@object
	.size		_ZN40_INTERNAL_3b3479c7_4_k_cu_0aea82e4_572104cuda3std6ranges3__45__cpo3endE,(_ZN40_INTERNAL_3b3479c7_4_k_cu_0aea82e4_572106thrust24THRUST_300001_SM_1000_NS12placeholders2_6E - _ZN40_INTERNAL_3b3479c7_4_k_cu_0aea82e4_572104cuda3std6ranges3__45__cpo3endE)
_ZN40_INTERNAL_3b3479c7_4_k_cu_0aea82e4_572104cuda3std6ranges3__45__cpo3endE:
	.zero		1
	.type		_ZN40_INTERNAL_3b3479c7_4_k_cu_0aea82e4_572106thrust24THRUST_300001_SM_1000_NS12placeholders2_6E,@object
	.size		_ZN40_INTERNAL_3b3479c7_4_k_cu_0aea82e4_572106thrust24THRUST_300001_SM_1000_NS12placeholders2_6E,(_ZN40_INTERNAL_3b3479c7_4_k_cu_0aea82e4_572104cuda3std3__45__cpo4rendE - _ZN40_INTERNAL_3b3479c7_4_k_cu_0aea82e4_572106thrust24THRUST_300001_SM_1000_NS12placeholders2_6E)
_ZN40_INTERNAL_3b3479c7_4_k_cu_0aea82e4_572106thrust24THRUST_300001_SM_1000_NS12placeholders2_6E:
	.zero		1
	.type		_ZN40_INTERNAL_3b3479c7_4_k_cu_0aea82e4_572104cuda3std3__45__cpo4rendE,@object
	.size		_ZN40_INTERNAL_3b3479c7_4_k_cu_0aea82e4_572104cuda3std3__45__cpo4rendE,(_ZN40_INTERNAL_3b3479c7_4_k_cu_0aea82e4_572104cuda3std6ranges3__45__cpo9iter_swapE - _ZN40_INTERNAL_3b3479c7_4_k_cu_0aea82e4_572104cuda3std3__45__cpo4rendE)
_ZN40_INTERNAL_3b3479c7_4_k_cu_0aea82e4_572104cuda3std3__45__cpo4rendE:
	.zero		1
	.type		_ZN40_INTERNAL_3b3479c7_4_k_cu_0aea82e4_572104cuda3std6ranges3__45__cpo9iter_swapE,@object
	.size		_ZN40_INTERNAL_3b3479c7_4_k_cu_0aea82e4_572104cuda3std6ranges3__45__cpo9iter_swapE,(_ZN40_INTERNAL_3b3479c7_4_k_cu_0aea82e4_572104cuda3std3__48unexpectE - _ZN40_INTERNAL_3b3479c7_4_k_cu_0aea82e4_572104cuda3std6ranges3__45__cpo9iter_swapE)
_ZN40_INTERNAL_3b3479c7_4_k_cu_0aea82e4_572104cuda3std6ranges3__45__cpo9iter_swapE:
	.zero		1
	.type		_ZN40_INTERNAL_3b3479c7_4_k_cu_0aea82e4_572104cuda3std3__48unexpectE,@object
	.size		_ZN40_INTERNAL_3b3479c7_4_k_cu_0aea82e4_572104cuda3std3__48unexpectE,(_ZN40_INTERNAL_3b3479c7_4_k_cu_0aea82e4_572106thrust24THRUST_300001_SM_1000_NS8cuda_cub3parE - _ZN40_INTERNAL_3b3479c7_4_k_cu_0aea82e4_572104cuda3std3__48unexpectE)
_ZN40_INTERNAL_3b3479c7_4_k_cu_0aea82e4_572104cuda3std3__48unexpectE:
	.zero		1
	.type		_ZN40_INTERNAL_3b3479c7_4_k_cu_0aea82e4_572106thrust24THRUST_300001_SM_1000_NS8cuda_cub3parE,@object
	.size		_ZN40_INTERNAL_3b3479c7_4_k_cu_0aea82e4_572106thrust24THRUST_300001_SM_1000_NS8cuda_cub3parE,(_ZN40_INTERNAL_3b3479c7_4_k_cu_0aea82e4_572106thrust24THRUST_300001_SM_1000_NS12placeholders2_4E - _ZN40_INTERNAL_3b3479c7_4_k_cu_0aea82e4_572106thrust24THRUST_300001_SM_1000_NS8cuda_cub3parE)
_ZN40_INTERNAL_3b3479c7_4_k_cu_0aea82e4_572106thrust24THRUST_300001_SM_1000_NS8cuda_cub3parE:
	.zero		1
	.type		_ZN40_INTERNAL_3b3479c7_4_k_cu_0aea82e4_572106thrust24THRUST_300001_SM_1000_NS12placeholders2_4E,@object
	.size		_ZN40_INTERNAL_3b3479c7_4_k_cu_0aea82e4_572106thrust24THRUST_300001_SM_1000_NS12placeholders2_4E,(_ZN40_INTERNAL_3b3479c7_4_k_cu_0aea82e4_572104cuda3std3__45__cpo4cendE - _ZN40_INTERNAL_3b3479c7_4_k_cu_0aea82e4_572106thrust24THRUST_300001_SM_1000_NS12placeholders2_4E)
_ZN40_INTERNAL_3b3479c7_4_k_cu_0aea82e4_572106thrust24THRUST_300001_SM_1000_NS12placeholders2_4E:
	.zero		1
	.type		_ZN40_INTERNAL_3b3479c7_4_k_cu_0aea82e4_572104cuda3std3__45__cpo4cendE,@object
	.size		_ZN40_INTERNAL_3b3479c7_4_k_cu_0aea82e4_572104cuda3std3__45__cpo4cendE,(_ZN40_INTERNAL_3b3479c7_4_k_cu_0aea82e4_572104cuda3std6ranges3__45__cpo4cendE - _ZN40_INTERNAL_3b3479c7_4_k_cu_0aea82e4_572104cuda3std3__45__cpo4cendE)
_ZN40_INTERNAL_3b3479c7_4_k_cu_0aea82e4_572104cuda3std3__45__cpo4cendE:
	.zero		1
	.type		_ZN40_INTERNAL_3b3479c7_4_k_cu_0aea82e4_572104cuda3std6ranges3__45__cpo4cendE,@object
	.size		_ZN40_INTERNAL_3b3479c7_4_k_cu_0aea82e4_572104cuda3std6ranges3__45__cpo4cendE,(_ZN40_INTERNAL_3b3479c7_4_k_cu_0aea82e4_572104cuda3std3__420unreachable_sentinelE - _ZN40_INTERNAL_3b3479c7_4_k_cu_0aea82e4_572104cuda3std6ranges3__45__cpo4cendE)
_ZN40_INTERNAL_3b3479c7_4_k_cu_0aea82e4_572104cuda3std6ranges3__45__cpo4cendE:
	.zero		1
	.type		_ZN40_INTERNAL_3b3479c7_4_k_cu_0aea82e4_572104cuda3std3__420unreachable_sentinelE,@object
	.size		_ZN40_INTERNAL_3b3479c7_4_k_cu_0aea82e4_572104cuda3std3__420unreachable_sentinelE,(_ZN40_INTERNAL_3b3479c7_4_k_cu_0aea82e4_572104cuda3std6ranges3__45__cpo5ssizeE - _ZN40_INTERNAL_3b3479c7_4_k_cu_0aea82e4_572104cuda3std3__420unreachable_sentinelE)
_ZN40_INTERNAL_3b3479c7_4_k_cu_0aea82e4_572104cuda3std3__420unreachable_sentinelE:
	.zero		1
	.type		_ZN40_INTERNAL_3b3479c7_4_k_cu_0aea82e4_572104cuda3std6ranges3__45__cpo5ssizeE,@object
	.size		_ZN40_INTERNAL_3b3479c7_4_k_cu_0aea82e4_572104cuda3std6ranges3__45__cpo5ssizeE,(_ZN40_INTERNAL_3b3479c7_4_k_cu_0aea82e4_572106thrust24THRUST_300001_SM_1000_NS12placeholders2_8E - _ZN40_INTERNAL_3b3479c7_4_k_cu_0aea82e4_572104cuda3std6ranges3__45__cpo5ssizeE)
_ZN40_INTERNAL_3b3479c7_4_k_cu_0aea82e4_572104cuda3std6ranges3__45__cpo5ssizeE:
	.zero		1
	.type		_ZN40_INTERNAL_3b3479c7_4_k_cu_0aea82e4_572106thrust24THRUST_300001_SM_1000_NS12placeholders2_8E,@object
	.size		_ZN40_INTERNAL_3b3479c7_4_k_cu_0aea82e4_572106thrust24THRUST_300001_SM_1000_NS12placeholders2_8E,(_ZN40_INTERNAL_3b3479c7_4_k_cu_0aea82e4_572104cuda3std3__45__cpo5crendE - _ZN40_INTERNAL_3b3479c7_4_k_cu_0aea82e4_572106thrust24THRUST_300001_SM_1000_NS12placeholders2_8E)
_ZN40_INTERNAL_3b3479c7_4_k_cu_0aea82e4_572106thrust24THRUST_300001_SM_1000_NS12placeholders2_8E:
	.zero		1
	.type		_ZN40_INTERNAL_3b3479c7_4_k_cu_0aea82e4_572104cuda3std3__45__cpo5crendE,@object
	.size		_ZN40_INTERNAL_3b3479c7_4_k_cu_0aea82e4_572104cuda3std3__45__cpo5crendE,(_ZN40_INTERNAL_3b3479c7_4_k_cu_0aea82e4_572104cuda3std6ranges3__45__cpo4prevE - _ZN40_INTERNAL_3b3479c7_4_k_cu_0aea82e4_572104cuda3std3__45__cpo5crendE)
_ZN40_INTERNAL_3b3479c7_4_k_cu_0aea82e4_572104cuda3std3__45__cpo5crendE:
	.zero		1
	.type		_ZN40_INTERNAL_3b3479c7_4_k_cu_0aea82e4_572104cuda3std6ranges3__45__cpo4prevE,@object
	.size		_ZN40_INTERNAL_3b3479c7_4_k_cu_0aea82e4_572104cuda3std6ranges3__45__cpo4prevE,(_ZN40_INTERNAL_3b3479c7_4_k_cu_0aea82e4_572104cuda3std6ranges3__45__cpo9iter_moveE - _ZN40_INTERNAL_3b3479c7_4_k_cu_0aea82e4_572104cuda3std6ranges3__45__cpo4prevE)
_ZN40_INTERNAL_3b3479c7_4_k_cu_0aea82e4_572104cuda3std6ranges3__45__cpo4prevE:
	.zero		1
	.type		_ZN40_INTERNAL_3b3479c7_4_k_cu_0aea82e4_572104cuda3std6ranges3__45__cpo9iter_moveE,@object
	.size		_ZN40_INTERNAL_3b3479c7_4_k_cu_0aea82e4_572104cuda3std6ranges3__45__cpo9iter_moveE,(_ZN40_INTERNAL_3b3479c7_4_k_cu_0aea82e4_572106thrust24THRUST_300001_SM_1000_NS6system6detail10sequential3seqE - _ZN40_INTERNAL_3b3479c7_4_k_cu_0aea82e4_572104cuda3std6ranges3__45__cpo9iter_moveE)
_ZN40_INTERNAL_3b3479c7_4_k_cu_0aea82e4_572104cuda3std6ranges3__45__cpo9iter_moveE:
	.zero		1
	.type		_ZN40_INTERNAL_3b3479c7_4_k_cu_0aea82e4_572106thrust24THRUST_300001_SM_1000_NS6system6detail10sequential3seqE,@object
	.size		_ZN40_INTERNAL_3b3479c7_4_k_cu_0aea82e4_572106thrust24THRUST_300001_SM_1000_NS6system6detail10sequential3seqE,(.L_40 - _ZN40_INTERNAL_3b3479c7_4_k_cu_0aea82e4_572106thrust24THRUST_300001_SM_1000_NS6system6detail10sequential3seqE)
_ZN40_INTERNAL_3b3479c7_4_k_cu_0aea82e4_572106thrust24THRUST_300001_SM_1000_NS6system6detail10sequential3seqE:
	.zero		1
.L_40:


//--------------------- .nv.constant0._ZN3cub18CUB_300001_SM_10006detail11EmptyKernelIvEEvv --------------------------
	.section	.nv.constant0._ZN3cub18CUB_300001_SM_10006detail11EmptyKernelIvEEvv,"a",@progbits
	.sectionflags	@""
	.align	4
.nv.constant0._ZN3cub18CUB_300001_SM_10006detail11EmptyKernelIvEEvv:
	.zero		896


//--------------------- SYMBOLS --------------------------

	.type		.nv.reservedSmem.offset0,@object
	.size		.nv.reservedSmem.offset0,0x4
